//
// Generated by NVIDIA NVVM Compiler
//
// Compiler Build ID: CL-36424714
// Cuda compilation tools, release 13.0, V13.0.88
// Based on NVVM 20.0.0
//

.version 9.0
.target sm_100
.address_size 64

	// .globl	_Z15sumVectorKernelPfS_S_i

.visible .entry _Z15sumVectorKernelPfS_S_i(
	.param .u64 .ptr .align 1 _Z15sumVectorKernelPfS_S_i_param_0,
	.param .u64 .ptr .align 1 _Z15sumVectorKernelPfS_S_i_param_1,
	.param .u64 .ptr .align 1 _Z15sumVectorKernelPfS_S_i_param_2,
	.param .u32 _Z15sumVectorKernelPfS_S_i_param_3
)
{
	.reg .pred 	%p<10>;
	.reg .b32 	%r<23>;
	.reg .b32 	%f<88>;
	.reg .b64 	%rd<40>;

	ld.param.u64 	%rd22, [_Z15sumVectorKernelPfS_S_i_param_0];
	ld.param.u64 	%rd23, [_Z15sumVectorKernelPfS_S_i_param_1];
	ld.param.u64 	%rd24, [_Z15sumVectorKernelPfS_S_i_param_2];
	ld.param.u32 	%r16, [_Z15sumVectorKernelPfS_S_i_param_3];
	cvta.to.global.u64 	%rd1, %rd24;
	cvta.to.global.u64 	%rd2, %rd23;
	cvta.to.global.u64 	%rd3, %rd22;
	setp.lt.s32 	%p1, %r16, 1;
	@%p1 bra 	$L__BB0_13;
	and.b32  	%r1, %r16, 15;
	setp.lt.u32 	%p2, %r16, 16;
	mov.b32 	%r20, 0;
	@%p2 bra 	$L__BB0_4;
	and.b32  	%r20, %r16, 2147483632;
	neg.s32 	%r18, %r20;
	add.s64 	%rd36, %rd3, 32;
	add.s64 	%rd35, %rd2, 32;
	add.s64 	%rd34, %rd1, 32;
$L__BB0_3:
	.pragma "nounroll";
	ld.global.f32 	%f1, [%rd36+-32];
	ld.global.f32 	%f2, [%rd35+-32];
	add.f32 	%f3, %f1, %f2;
	st.global.f32 	[%rd34+-32], %f3;
	ld.global.f32 	%f4, [%rd36+-28];
	ld.global.f32 	%f5, [%rd35+-28];
	add.f32 	%f6, %f4, %f5;
	st.global.f32 	[%rd34+-28], %f6;
	ld.global.f32 	%f7, [%rd36+-24];
	ld.global.f32 	%f8, [%rd35+-24];
	add.f32 	%f9, %f7, %f8;
	st.global.f32 	[%rd34+-24], %f9;
	ld.global.f32 	%f10, [%rd36+-20];
	ld.global.f32 	%f11, [%rd35+-20];
	add.f32 	%f12, %f10, %f11;
	st.global.f32 	[%rd34+-20], %f12;
	ld.global.f32 	%f13, [%rd36+-16];
	ld.global.f32 	%f14, [%rd35+-16];
	add.f32 	%f15, %f13, %f14;
	st.global.f32 	[%rd34+-16], %f15;
	ld.global.f32 	%f16, [%rd36+-12];
	ld.global.f32 	%f17, [%rd35+-12];
	add.f32 	%f18, %f16, %f17;
	st.global.f32 	[%rd34+-12], %f18;
	ld.global.f32 	%f19, [%rd36+-8];
	ld.global.f32 	%f20, [%rd35+-8];
	add.f32 	%f21, %f19, %f20;
	st.global.f32 	[%rd34+-8], %f21;
	ld.global.f32 	%f22, [%rd36+-4];
	ld.global.f32 	%f23, [%rd35+-4];
	add.f32 	%f24, %f22, %f23;
	st.global.f32 	[%rd34+-4], %f24;
	ld.global.f32 	%f25, [%rd36];
	ld.global.f32 	%f26, [%rd35];
	add.f32 	%f27, %f25, %f26;
	st.global.f32 	[%rd34], %f27;
	ld.global.f32 	%f28, [%rd36+4];
	ld.global.f32 	%f29, [%rd35+4];
	add.f32 	%f30, %f28, %f29;
	st.global.f32 	[%rd34+4], %f30;
	ld.global.f32 	%f31, [%rd36+8];
	ld.global.f32 	%f32, [%rd35+8];
	add.f32 	%f33, %f31, %f32;
	st.global.f32 	[%rd34+8], %f33;
	ld.global.f32 	%f34, [%rd36+12];
	ld.global.f32 	%f35, [%rd35+12];
	add.f32 	%f36, %f34, %f35;
	st.global.f32 	[%rd34+12], %f36;
	ld.global.f32 	%f37, [%rd36+16];
	ld.global.f32 	%f38, [%rd35+16];
	add.f32 	%f39, %f37, %f38;
	st.global.f32 	[%rd34+16], %f39;
	ld.global.f32 	%f40, [%rd36+20];
	ld.global.f32 	%f41, [%rd35+20];
	add.f32 	%f42, %f40, %f41;
	st.global.f32 	[%rd34+20], %f42;
	ld.global.f32 	%f43, [%rd36+24];
	ld.global.f32 	%f44, [%rd35+24];
	add.f32 	%f45, %f43, %f44;
	st.global.f32 	[%rd34+24], %f45;
	ld.global.f32 	%f46, [%rd36+28];
	ld.global.f32 	%f47, [%rd35+28];
	add.f32 	%f48, %f46, %f47;
	st.global.f32 	[%rd34+28], %f48;
	add.s32 	%r18, %r18, 16;
	add.s64 	%rd36, %rd36, 64;
	add.s64 	%rd35, %rd35, 64;
	add.s64 	%rd34, %rd34, 64;
	setp.ne.s32 	%p3, %r18, 0;
	@%p3 bra 	$L__BB0_3;
$L__BB0_4:
	setp.eq.s32 	%p4, %r1, 0;
	@%p4 bra 	$L__BB0_13;
	and.b32  	%r7, %r16, 7;
	setp.lt.u32 	%p5, %r1, 8;
	@%p5 bra 	$L__BB0_7;
	mul.wide.u32 	%rd25, %r20, 4;
	add.s64 	%rd26, %rd3, %rd25;
	ld.global.f32 	%f49, [%rd26];
	add.s64 	%rd27, %rd2, %rd25;
	ld.global.f32 	%f50, [%rd27];
	add.f32 	%f51, %f49, %f50;
	add.s64 	%rd28, %rd1, %rd25;
	st.global.f32 	[%rd28], %f51;
	ld.global.f32 	%f52, [%rd26+4];
	ld.global.f32 	%f53, [%rd27+4];
	add.f32 	%f54, %f52, %f53;
	st.global.f32 	[%rd28+4], %f54;
	ld.global.f32 	%f55, [%rd26+8];
	ld.global.f32 	%f56, [%rd27+8];
	add.f32 	%f57, %f55, %f56;
	st.global.f32 	[%rd28+8], %f57;
	ld.global.f32 	%f58, [%rd26+12];
	ld.global.f32 	%f59, [%rd27+12];
	add.f32 	%f60, %f58, %f59;
	st.global.f32 	[%rd28+12], %f60;
	ld.global.f32 	%f61, [%rd26+16];
	ld.global.f32 	%f62, [%rd27+16];
	add.f32 	%f63, %f61, %f62;
	st.global.f32 	[%rd28+16], %f63;
	ld.global.f32 	%f64, [%rd26+20];
	ld.global.f32 	%f65, [%rd27+20];
	add.f32 	%f66, %f64, %f65;
	st.global.f32 	[%rd28+20], %f66;
	ld.global.f32 	%f67, [%rd26+24];
	ld.global.f32 	%f68, [%rd27+24];
	add.f32 	%f69, %f67, %f68;
	st.global.f32 	[%rd28+24], %f69;
	ld.global.f32 	%f70, [%rd26+28];
	ld.global.f32 	%f71, [%rd27+28];
	add.f32 	%f72, %f70, %f71;
	st.global.f32 	[%rd28+28], %f72;
	add.s32 	%r20, %r20, 8;
$L__BB0_7:
	setp.eq.s32 	%p6, %r7, 0;
	@%p6 bra 	$L__BB0_13;
	and.b32  	%r10, %r16, 3;
	setp.lt.u32 	%p7, %r7, 4;
	@%p7 bra 	$L__BB0_10;
	mul.wide.u32 	%rd29, %r20, 4;
	add.s64 	%rd30, %rd3, %rd29;
	ld.global.f32 	%f73, [%rd30];
	add.s64 	%rd31, %rd2, %rd29;
	ld.global.f32 	%f74, [%rd31];
	add.f32 	%f75, %f73, %f74;
	add.s64 	%rd32, %rd1, %rd29;
	st.global.f32 	[%rd32], %f75;
	ld.global.f32 	%f76, [%rd30+4];
	ld.global.f32 	%f77, [%rd31+4];
	add.f32 	%f78, %f76, %f77;
	st.global.f32 	[%rd32+4], %f78;
	ld.global.f32 	%f79, [%rd30+8];
	ld.global.f32 	%f80, [%rd31+8];
	add.f32 	%f81, %f79, %f80;
	st.global.f32 	[%rd32+8], %f81;
	ld.global.f32 	%f82, [%rd30+12];
	ld.global.f32 	%f83, [%rd31+12];
	add.f32 	%f84, %f82, %f83;
	st.global.f32 	[%rd32+12], %f84;
	add.s32 	%r20, %r20, 4;
$L__BB0_10:
	setp.eq.s32 	%p8, %r10, 0;
	@%p8 bra 	$L__BB0_13;
	mul.wide.u32 	%rd33, %r20, 4;
	add.s64 	%rd39, %rd1, %rd33;
	add.s64 	%rd38, %rd2, %rd33;
	add.s64 	%rd37, %rd3, %rd33;
	neg.s32 	%r22, %r10;
$L__BB0_12:
	.pragma "nounroll";
	ld.global.f32 	%f85, [%rd37];
	ld.global.f32 	%f86, [%rd38];
	add.f32 	%f87, %f85, %f86;
	st.global.f32 	[%rd39], %f87;
	add.s64 	%rd39, %rd39, 4;
	add.s64 	%rd38, %rd38, 4;
	add.s64 	%rd37, %rd37, 4;
	add.s32 	%r22, %r22, 1;
	setp.ne.s32 	%p9, %r22, 0;
	@%p9 bra 	$L__BB0_12;
$L__BB0_13:
	ret;

}


// ===== COMPILED SASS (sm_100) =====

	.target	sm_100

	.elftype	@"ET_EXEC"


//--------------------- .note.nv.tkinfo           --------------------------
	.section	.note.nv.tkinfo,"",@"SHT_NOTE"
	.sectionflags	@"SHF_NOTE_NV_TKINFO"
	.tkinfo
        /*0018*/ 	.word	0x00000002
        /*0030*/ 	.string	""
        /*0030*/ 	.string	"ptxas"
        /*0030*/ 	.string	"Cuda compilation tools, release 13.0, V13.0.88"
        /*0030*/ 	.string	"Build cuda_13.0.r13.0/compiler.36424714_0"
        /*0030*/ 	.string	"-arch sm_100 -m 64 "



//--------------------- .note.nv.cuinfo           --------------------------
	.section	.note.nv.cuinfo,"",@"SHT_NOTE"
	.sectionflags	@"SHF_NOTE_NV_CUINFO"
        /*0018*/ 	.short	0x0002
        /*001a*/ 	.short	0x0064
        /*001c*/ 	.short	0x0082
	.zero		2


//--------------------- .nv.info                  --------------------------
	.section	.nv.info,"",@"SHT_CUDA_INFO"
	.align	4


	//----- nvinfo : EIATTR_REGCOUNT
	.align		4
        /*0000*/ 	.byte	0x04, 0x2f
        /*0002*/ 	.short	(.L_1 - .L_0)
	.align		4
.L_0:
        /*0004*/ 	.word	index@(_Z15sumVectorKernelPfS_S_i)
        /*0008*/ 	.word	0x00000014


	//----- nvinfo : EIATTR_FRAME_SIZE
	.align		4
.L_1:
        /*000c*/ 	.byte	0x04, 0x11
        /*000e*/ 	.short	(.L_3 - .L_2)
	.align		4
.L_2:
        /*0010*/ 	.word	index@(_Z15sumVectorKernelPfS_S_i)
        /*0014*/ 	.word	0x00000000


	//----- nvinfo : EIATTR_MIN_STACK_SIZE
	.align		4
.L_3:
        /*0018*/ 	.byte	0x04, 0x12
        /*001a*/ 	.short	(.L_5 - .L_4)
	.align		4
.L_4:
        /*001c*/ 	.word	index@(_Z15sumVectorKernelPfS_S_i)
        /*0020*/ 	.word	0x00000000
.L_5:


//--------------------- .nv.compat                --------------------------
	.section	.nv.compat,"",@"SHT_CUDA_COMPAT_INFO"
	.align	4
        /*0000*/ 	.byte	0x02, 0x09, 0x00, 0x00, 0x02, 0x02, 0x01, 0x00, 0x02, 0x05, 0x05, 0x00, 0x03, 0x07, 0x01, 0x01
        /*0010*/ 	.byte	0x02, 0x03, 0x00, 0x00, 0x02, 0x06, 0x01, 0x00, 0x04, 0x0b, 0x08, 0x00, 0x09, 0x00, 0x00, 0x00
        /*0020*/ 	.byte	0x00, 0x00, 0x00, 0x00


//--------------------- .nv.info._Z15sumVectorKernelPfS_S_i --------------------------
	.section	.nv.info._Z15sumVectorKernelPfS_S_i,"",@"SHT_CUDA_INFO"
	.sectionflags	@""
	.align	4


	//----- nvinfo : EIATTR_CUDA_API_VERSION
	.align		4
        /*0000*/ 	.byte	0x04, 0x37
        /*0002*/ 	.short	(.L_7 - .L_6)
.L_6:
        /*0004*/ 	.word	0x00000082


	//----- nvinfo : EIATTR_KPARAM_INFO
	.align		4
.L_7:
        /*0008*/ 	.byte	0x04, 0x17
        /*000a*/ 	.short	(.L_9 - .L_8)
.L_8:
        /*000c*/ 	.word	0x00000000
        /*0010*/ 	.short	0x0003
        /*0012*/ 	.short	0x0018
        /*0014*/ 	.byte	0x00, 0xf0, 0x11, 0x00


	//----- nvinfo : EIATTR_KPARAM_INFO
	.align		4
.L_9:
        /*0018*/ 	.byte	0x04, 0x17
        /*001a*/ 	.short	(.L_11 - .L_10)
.L_10:
        /*001c*/ 	.word	0x00000000
        /*0020*/ 	.short	0x0002
        /*0022*/ 	.short	0x0010
        /*0024*/ 	.byte	0x00, 0xf5, 0x21, 0x00


	//----- nvinfo : EIATTR_KPARAM_INFO
	.align		4
.L_11:
        /*0028*/ 	.byte	0x04, 0x17
        /*002a*/ 	.short	(.L_13 - .L_12)
.L_12:
        /*002c*/ 	.word	0x00000000
        /*0030*/ 	.short	0x0001
        /*0032*/ 	.short	0x0008
        /*0034*/ 	.byte	0x00, 0xf5, 0x21, 0x00


	//----- nvinfo : EIATTR_KPARAM_INFO
	.align		4
.L_13:
        /*0038*/ 	.byte	0x04, 0x17
        /*003a*/ 	.short	(.L_15 - .L_14)
.L_14:
        /*003c*/ 	.word	0x00000000
        /*0040*/ 	.short	0x0000
        /*0042*/ 	.short	0x0000
        /*0044*/ 	.byte	0x00, 0xf5, 0x21, 0x00


	//----- nvinfo : EIATTR_SPARSE_MMA_MASK
	.align		4
.L_15:
        /*0048*/ 	.byte	0x03, 0x50
        /*004a*/ 	.short	0x0000


	//----- nvinfo : EIATTR_MAXREG_COUNT
	.align		4
        /*004c*/ 	.byte	0x03, 0x1b
        /*004e*/ 	.short	0x00ff


	//----- nvinfo : EIATTR_MERCURY_ISA_VERSION
	.align		4
        /*0050*/ 	.byte	0x03, 0x5f
        /*0052*/ 	.short	0x0101


	//----- nvinfo : EIATTR_VRC_CTA_INIT_COUNT
	.align		4
        /*0054*/ 	.byte	0x02, 0x4a
	.zero		1
	.zero		1


	//----- nvinfo : EIATTR_EXIT_INSTR_OFFSETS
	.align		4
        /*0058*/ 	.byte	0x04, 0x1c
        /*005a*/ 	.short	(.L_17 - .L_16)


	//   ....[0]....
.L_16:
        /*005c*/ 	.word	0x00000030


	//   ....[1]....
        /*0060*/ 	.word	0x00000680


	//   ....[2]....
        /*0064*/ 	.word	0x00000940


	//   ....[3]....
        /*0068*/ 	.word	0x00000b00


	//   ....[4]....
        /*006c*/ 	.word	0x00000ce0


	//----- nvinfo : EIATTR_CBANK_PARAM_SIZE
	.align		4
.L_17:
        /*0070*/ 	.byte	0x03, 0x19
        /*0072*/ 	.short	0x001c


	//----- nvinfo : EIATTR_PARAM_CBANK
	.align		4
        /*0074*/ 	.byte	0x04, 0x0a
        /*0076*/ 	.short	(.L_19 - .L_18)
	.align		4
.L_18:
        /*0078*/ 	.word	index@(.nv.constant0._Z15sumVectorKernelPfS_S_i)
        /*007c*/ 	.short	0x0380
        /*007e*/ 	.short	0x001c


	//----- nvinfo : EIATTR_SW_WAR
	.align		4
.L_19:
        /*0080*/ 	.byte	0x04, 0x36
        /*0082*/ 	.short	(.L_21 - .L_20)
.L_20:
        /*0084*/ 	.word	0x00000008
.L_21:


//--------------------- .nv.callgraph             --------------------------
	.section	.nv.callgraph,"",@"SHT_CUDA_CALLGRAPH"
	.align	4
	.sectionentsize	8
	.align		4
        /*0000*/ 	.word	0x00000000
	.align		4
        /*0004*/ 	.word	0xffffffff
	.align		4
        /*0008*/ 	.word	0x00000000
	.align		4
        /*000c*/ 	.word	0xfffffffe
	.align		4
        /*0010*/ 	.word	0x00000000
	.align		4
        /*0014*/ 	.word	0xfffffffd
	.align		4
        /*0018*/ 	.word	0x00000000
	.align		4
        /*001c*/ 	.word	0xfffffffc


//--------------------- .text._Z15sumVectorKernelPfS_S_i --------------------------
	.section	.text._Z15sumVectorKernelPfS_S_i,"ax",@progbits
	.align	128
        .global         _Z15sumVectorKernelPfS_S_i
        .type           _Z15sumVectorKernelPfS_S_i,@function
        .size           _Z15sumVectorKernelPfS_S_i,(.L_x_6 - _Z15sumVectorKernelPfS_S_i)
        .other          _Z15sumVectorKernelPfS_S_i,@"STO_CUDA_ENTRY STV_DEFAULT"
_Z15sumVectorKernelPfS_S_i:
.text._Z15sumVectorKernelPfS_S_i:
[----:B------:R-:W-:Y:S08]  /*0000*/  LDC R1, c[0x0][0x37c] ;  /* 0x0000df00ff017b82 */ /* 0x000ff00000000800 */
[----:B------:R-:W0:Y:S02]  /*0010*/  LDC R2, c[0x0][0x398] ;  /* 0x0000e600ff027b82 */ /* 0x000e240000000800 */
[----:B0-----:R-:W-:-:S13]  /*0020*/  ISETP.GE.AND P0, PT, R2, 0x1, PT ;  /* 0x000000010200780c */ /* 0x001fda0003f06270 */
[----:B------:R-:W-:Y:S05]  /*0030*/  @!P0 EXIT ;  /* 0x000000000000894d */ /* 0x000fea0003800000 */
[C---:B------:R-:W-:Y:S01]  /*0040*/  ISETP.GE.U32.AND P1, PT, R2.reuse, 0x10, PT ;  /* 0x000000100200780c */ /* 0x040fe20003f26070 */
[----:B------:R-:W0:Y:S01]  /*0050*/  LDCU.64 UR12, c[0x0][0x358] ;  /* 0x00006b00ff0c77ac */ /* 0x000e220008000a00 */
[----:B------:R-:W-:Y:S01]  /*0060*/  LOP3.LUT R12, R2, 0xf, RZ, 0xc0, !PT ;  /* 0x0000000f020c7812 */ /* 0x000fe200078ec0ff */
[----:B------:R-:W-:-:S03]  /*0070*/  HFMA2 R0, -RZ, RZ, 0, 0 ;  /* 0x00000000ff007431 */ /* 0x000fc600000001ff */
[----:B------:R-:W-:-:S07]  /*0080*/  ISETP.NE.AND P0, PT, R12, RZ, PT ;  /* 0x000000ff0c00720c */ /* 0x000fce0003f05270 */
[----:B------:R-:W-:Y:S06]  /*0090*/  @!P1 BRA `(.L_x_0) ;  /* 0x0000000400789947 */ /* 0x000fec0003800000 */
[----:B------:R-:W1:Y:S01]  /*00a0*/  LDCU.128 UR4, c[0x0][0x380] ;  /* 0x00007000ff0477ac */ /* 0x000e620008000c00 */
[----:B------:R-:W-:Y:S01]  /*00b0*/  LOP3.LUT R0, R2, 0x7ffffff0, RZ, 0xc0, !PT ;  /* 0x7ffffff002007812 */ /* 0x000fe200078ec0ff */
[----:B------:R-:W2:Y:S03]  /*00c0*/  LDCU.64 UR10, c[0x0][0x390] ;  /* 0x00007200ff0a77ac */ /* 0x000ea60008000a00 */
[----:B------:R-:W-:Y:S01]  /*00d0*/  IADD3 R3, PT, PT, -R0, RZ, RZ ;  /* 0x000000ff00037210 */ /* 0x000fe20007ffe1ff */
[----:B-1----:R-:W-:Y:S02]  /*00e0*/  UIADD3 UR8, UP0, UPT, UR4, 0x20, URZ ;  /* 0x0000002004087890 */ /* 0x002fe4000ff1e0ff */
[----:B------:R-:W-:Y:S02]  /*00f0*/  UIADD3 UR6, UP1, UPT, UR6, 0x20, URZ ;  /* 0x0000002006067890 */ /* 0x000fe4000ff3e0ff */
[----:B--2---:R-:W-:-:S02]  /*0100*/  UIADD3 UR4, UP2, UPT, UR10, 0x20, URZ ;  /* 0x000000200a047890 */ /* 0x004fc4000ff5e0ff */
[----:B------:R-:W-:Y:S01]  /*0110*/  UIADD3.X UR9, UPT, UPT, URZ, UR5, URZ, UP0, !UPT ;  /* 0x00000005ff097290 */ /* 0x000fe200087fe4ff */
[----:B------:R-:W-:Y:S01]  /*0120*/  MOV R16, UR8 ;  /* 0x0000000800107c02 */ /* 0x000fe20008000f00 */
[----:B------:R-:W-:Y:S01]  /*0130*/  UIADD3.X UR7, UPT, UPT, URZ, UR7, URZ, UP1, !UPT ;  /* 0x00000007ff077290 */ /* 0x000fe20008ffe4ff */
[----:B------:R-:W-:Y:S01]  /*0140*/  IMAD.U32 R11, RZ, RZ, UR6 ;  /* 0x00000006ff0b7e24 */ /* 0x000fe2000f8e00ff */
[----:B------:R-:W-:Y:S01]  /*0150*/  UIADD3.X UR5, UPT, UPT, URZ, UR11, URZ, UP2, !UPT ;  /* 0x0000000bff057290 */ /* 0x000fe200097fe4ff */
[----:B------:R-:W-:Y:S02]  /*0160*/  MOV R10, UR4 ;  /* 0x00000004000a7c02 */ /* 0x000fe40008000f00 */
[----:B------:R-:W-:Y:S02]  /*0170*/  MOV R5, UR9 ;  /* 0x0000000900057c02 */ /* 0x000fe40008000f00 */
[----:B------:R-:W-:Y:S01]  /*0180*/  MOV R14, UR7 ;  /* 0x00000007000e7c02 */ /* 0x000fe20008000f00 */
[----:B------:R-:W-:-:S07]  /*0190*/  IMAD.U32 R13, RZ, RZ, UR5 ;  /* 0x00000005ff0d7e24 */ /* 0x000fce000f8e00ff */
.L_x_1:
[----:B------:R-:W-:Y:S02]  /*01a0*/  MOV R4, R16 ;  /* 0x0000001000047202 */ /* 0x000fe40000000f00 */
[----:B------:R-:W-:Y:S02]  /*01b0*/  MOV R6, R11 ;  /* 0x0000000b00067202 */ /* 0x000fe40000000f00 */
[----:B------:R-:W-:Y:S01]  /*01c0*/  MOV R7, R14 ;  /* 0x0000000e00077202 */ /* 0x000fe20000000f00 */
[----:B0-2---:R-:W2:Y:S04]  /*01d0*/  LDG.E R8, desc[UR12][R4.64+-0x20] ;  /* 0xffffe00c04087981 */ /* 0x005ea8000c1e1900 */
[----:B------:R-:W2:Y:S02]  /*01e0*/  LDG.E R9, desc[UR12][R6.64+-0x20] ;  /* 0xffffe00c06097981 */ /* 0x000ea4000c1e1900 */
[----:B--2---:R-:W-:Y:S01]  /*01f0*/  FADD R11, R8, R9 ;  /* 0x00000009080b7221 */ /* 0x004fe20000000000 */
[----:B------:R-:W-:Y:S01]  /*0200*/  IMAD.MOV.U32 R8, RZ, RZ, R10 ;  /* 0x000000ffff087224 */ /* 0x000fe200078e000a */
[----:B------:R-:W-:-:S05]  /*0210*/  MOV R9, R13 ;  /* 0x0000000d00097202 */ /* 0x000fca0000000f00 */
[----:B------:R0:W-:Y:S04]  /*0220*/  STG.E desc[UR12][R8.64+-0x20], R11 ;  /* 0xffffe00b08007986 */ /* 0x0001e8000c10190c */
[----:B------:R-:W2:Y:S04]  /*0230*/  LDG.E R10, desc[UR12][R4.64+-0x1c] ;  /* 0xffffe40c040a7981 */ /* 0x000ea8000c1e1900 */
[----:B------:R-:W2:Y:S02]  /*0240*/  LDG.E R13, desc[UR12][R6.64+-0x1c] ;  /* 0xffffe40c060d7981 */ /* 0x000ea4000c1e1900 */
[----:B--2---:R-:W-:-:S05]  /*0250*/  FADD R13, R10, R13 ;  /* 0x0000000d0a0d7221 */ /* 0x004fca0000000000 */
[----:B------:R1:W-:Y:S04]  /*0260*/  STG.E desc[UR12][R8.64+-0x1c], R13 ;  /* 0xffffe40d08007986 */ /* 0x0003e8000c10190c */
[----:B------:R-:W2:Y:S04]  /*0270*/  LDG.E R10, desc[UR12][R4.64+-0x18] ;  /* 0xffffe80c040a7981 */ /* 0x000ea8000c1e1900 */
[----:B------:R-:W2:Y:S02]  /*0280*/  LDG.E R15, desc[UR12][R6.64+-0x18] ;  /* 0xffffe80c060f7981 */ /* 0x000ea4000c1e1900 */
[----:B--2---:R-:W-:-:S05]  /*0290*/  FADD R15, R10, R15 ;  /* 0x0000000f0a0f7221 */ /* 0x004fca0000000000 */
[----:B------:R2:W-:Y:S04]  /*02a0*/  STG.E desc[UR12][R8.64+-0x18], R15 ;  /* 0xffffe80f08007986 */ /* 0x0005e8000c10190c */
[----:B------:R-:W3:Y:S04]  /*02b0*/  LDG.E R10, desc[UR12][R4.64+-0x14] ;  /* 0xffffec0c040a7981 */ /* 0x000ee8000c1e1900 */
[----:B------:R-:W3:Y:S02]  /*02c0*/  LDG.E R17, desc[UR12][R6.64+-0x14] ;  /* 0xffffec0c06117981 */ /* 0x000ee4000c1e1900 */
[----:B---3--:R-:W-:-:S05]  /*02d0*/  FADD R17, R10, R17 ;  /* 0x000000110a117221 */ /* 0x008fca0000000000 */
[----:B------:R3:W-:Y:S04]  /*02e0*/  STG.E desc[UR12][R8.64+-0x14], R17 ;  /* 0xffffec1108007986 */ /* 0x0007e8000c10190c */
[----:B------:R-:W4:Y:S04]  /*02f0*/  LDG.E R10, desc[UR12][R4.64+-0x10] ;  /* 0xfffff00c040a7981 */ /* 0x000f28000c1e1900 */
[----:B0-----:R-:W4:Y:S02]  /*0300*/  LDG.E R11, desc[UR12][R6.64+-0x10] ;  /* 0xfffff00c060b7981 */ /* 0x001f24000c1e1900 */
[----:B----4-:R-:W-:-:S05]  /*0310*/  FADD R11, R10, R11 ;  /* 0x0000000b0a0b7221 */ /* 0x010fca0000000000 */
[----:B------:R0:W-:Y:S04]  /*0320*/  STG.E desc[UR12][R8.64+-0x10], R11 ;  /* 0xfffff00b08007986 */ /* 0x0001e8000c10190c */
[----:B------:R-:W4:Y:S04]  /*0330*/  LDG.E R10, desc[UR12][R4.64+-0xc] ;  /* 0xfffff40c040a7981 */ /* 0x000f28000c1e1900 */
[----:B-1----:R-:W4:Y:S02]  /*0340*/  LDG.E R13, desc[UR12][R6.64+-0xc] ;  /* 0xfffff40c060d7981 */ /* 0x002f24000c1e1900 */
[----:B----4-:R-:W-:-:S05]  /*0350*/  FADD R13, R10, R13 ;  /* 0x0000000d0a0d7221 */ /* 0x010fca0000000000 */
[----:B------:R1:W-:Y:S04]  /*0360*/  STG.E desc[UR12][R8.64+-0xc], R13 ;  /* 0xfffff40d08007986 */ /* 0x0003e8000c10190c */
[----:B------:R-:W4:Y:S04]  /*0370*/  LDG.E R10, desc[UR12][R4.64+-0x8] ;  /* 0xfffff80c040a7981 */ /* 0x000f28000c1e1900 */
[----:B--2---:R-:W4:Y:S02]  /*0380*/  LDG.E R15, desc[UR12][R6.64+-0x8] ;  /* 0xfffff80c060f7981 */ /* 0x004f24000c1e1900 */
[----:B----4-:R-:W-:-:S05]  /*0390*/  FADD R15, R10, R15 ;  /* 0x0000000f0a0f7221 */ /* 0x010fca0000000000 */
[----:B------:R2:W-:Y:S04]  /*03a0*/  STG.E desc[UR12][R8.64+-0x8], R15 ;  /* 0xfffff80f08007986 */ /* 0x0005e8000c10190c */
[----:B------:R-:W4:Y:S04]  /*03b0*/  LDG.E R10, desc[UR12][R4.64+-0x4] ;  /* 0xfffffc0c040a7981 */ /* 0x000f28000c1e1900 */
[----:B---3--:R-:W4:Y:S02]  /*03c0*/  LDG.E R17, desc[UR12][R6.64+-0x4] ;  /* 0xfffffc0c06117981 */ /* 0x008f24000c1e1900 */
[----:B----4-:R-:W-:-:S05]  /*03d0*/  FADD R17, R10, R17 ;  /* 0x000000110a117221 */ /* 0x010fca0000000000 */
        /* <DEDUP_REMOVED lines=26> */
[----:B--2---:R-:W4:Y:S01]  /*0580*/  LDG.E R15, desc[UR12][R6.64+0x18] ;  /* 0x0000180c060f7981 */ /* 0x004f22000c1e1900 */
[----:B------:R-:W-:Y:S01]  /*0590*/  IADD3 R3, PT, PT, R3, 0x10, RZ ;  /* 0x0000001003037810 */ /* 0x000fe20007ffe0ff */
[----:B----4-:R-:W-:-:S05]  /*05a0*/  FADD R15, R10, R15 ;  /* 0x0000000f0a0f7221 */ /* 0x010fca0000000000 */
[----:B------:R2:W-:Y:S04]  /*05b0*/  STG.E desc[UR12][R8.64+0x18], R15 ;  /* 0x0000180f08007986 */ /* 0x0005e8000c10190c */
[----:B------:R4:W5:Y:S04]  /*05c0*/  LDG.E R10, desc[UR12][R4.64+0x1c] ;  /* 0x00001c0c040a7981 */ /* 0x000968000c1e1900 */
[----:B---3--:R-:W5:Y:S01]  /*05d0*/  LDG.E R17, desc[UR12][R6.64+0x1c] ;  /* 0x00001c0c06117981 */ /* 0x008f62000c1e1900 */
[----:B------:R-:W-:Y:S02]  /*05e0*/  ISETP.NE.AND P1, PT, R3, RZ, PT ;  /* 0x000000ff0300720c */ /* 0x000fe40003f25270 */
[----:B0-----:R-:W-:-:S02]  /*05f0*/  IADD3 R11, P3, PT, R6, 0x40, RZ ;  /* 0x00000040060b7810 */ /* 0x001fc40007f7e0ff */
[----:B------:R-:W-:-:S03]  /*0600*/  IADD3 R16, P2, PT, R4, 0x40, RZ ;  /* 0x0000004004107810 */ /* 0x000fc60007f5e0ff */
[----:B------:R-:W-:Y:S01]  /*0610*/  IMAD.X R14, RZ, RZ, R7, P3 ;  /* 0x000000ffff0e7224 */ /* 0x000fe200018e0607 */
[----:B----4-:R-:W-:Y:S01]  /*0620*/  IADD3.X R5, PT, PT, RZ, R5, RZ, P2, !PT ;  /* 0x00000005ff057210 */ /* 0x010fe200017fe4ff */
[----:B-----5:R-:W-:Y:S01]  /*0630*/  FADD R17, R10, R17 ;  /* 0x000000110a117221 */ /* 0x020fe20000000000 */
[----:B------:R-:W-:-:S04]  /*0640*/  IADD3 R10, P4, PT, R8, 0x40, RZ ;  /* 0x00000040080a7810 */ /* 0x000fc80007f9e0ff */
[----:B------:R2:W-:Y:S01]  /*0650*/  STG.E desc[UR12][R8.64+0x1c], R17 ;  /* 0x00001c1108007986 */ /* 0x0005e2000c10190c */
[----:B-1----:R-:W-:Y:S01]  /*0660*/  IADD3.X R13, PT, PT, RZ, R9, RZ, P4, !PT ;  /* 0x00000009ff0d7210 */ /* 0x002fe200027fe4ff */
[----:B------:R-:W-:Y:S07]  /*0670*/  @P1 BRA `(.L_x_1) ;  /* 0xfffffff800c81947 */ /* 0x000fee000383ffff */
.L_x_0:
[----:B0-----:R-:W-:Y:S05]  /*0680*/  @!P0 EXIT ;  /* 0x000000000000894d */ /* 0x001fea0003800000 */
[----:B------:R-:W-:Y:S02]  /*0690*/  ISETP.GE.U32.AND P0, PT, R12, 0x8, PT ;  /* 0x000000080c00780c */ /* 0x000fe40003f06070 */
[----:B------:R-:W-:-:S04]  /*06a0*/  LOP3.LUT R14, R2, 0x7, RZ, 0xc0, !PT ;  /* 0x00000007020e7812 */ /* 0x000fc800078ec0ff */
[----:B------:R-:W-:-:S07]  /*06b0*/  ISETP.NE.AND P1, PT, R14, RZ, PT ;  /* 0x000000ff0e00720c */ /* 0x000fce0003f25270 */
[----:B------:R-:W-:Y:S06]  /*06c0*/  @!P0 BRA `(.L_x_2) ;  /* 0x00000000009c8947 */ /* 0x000fec0003800000 */
[----:B------:R-:W0:Y:S08]  /*06d0*/  LDC.64 R4, c[0x0][0x380] ;  /* 0x0000e000ff047b82 */ /* 0x000e300000000a00 */
[----:B------:R-:W1:Y:S08]  /*06e0*/  LDC.64 R6, c[0x0][0x388] ;  /* 0x0000e200ff067b82 */ /* 0x000e700000000a00 */
[----:B--2---:R-:W2:Y:S01]  /*06f0*/  LDC.64 R8, c[0x0][0x390] ;  /* 0x0000e400ff087b82 */ /* 0x004ea20000000a00 */
[----:B0-----:R-:W-:-:S05]  /*0700*/  IMAD.WIDE.U32 R4, R0, 0x4, R4 ;  /* 0x0000000400047825 */ /* 0x001fca00078e0004 */
[----:B------:R-:W3:Y:S01]  /*0710*/  LDG.E R3, desc[UR12][R4.64] ;  /* 0x0000000c04037981 */ /* 0x000ee2000c1e1900 */
[----:B-1----:R-:W-:-:S05]  /*0720*/  IMAD.WIDE.U32 R6, R0, 0x4, R6 ;  /* 0x0000000400067825 */ /* 0x002fca00078e0006 */
[----:B------:R-:W3:Y:S01]  /*0730*/  LDG.E R10, desc[UR12][R6.64] ;  /* 0x0000000c060a7981 */ /* 0x000ee2000c1e1900 */
[----:B--2---:R-:W-:-:S04]  /*0740*/  IMAD.WIDE.U32 R8, R0, 0x4, R8 ;  /* 0x0000000400087825 */ /* 0x004fc800078e0008 */
[----:B---3--:R-:W-:-:S05]  /*0750*/  FADD R3, R3, R10 ;  /* 0x0000000a03037221 */ /* 0x008fca0000000000 */
        /* <DEDUP_REMOVED lines=13> */
[----:B0-----:R-:W4:Y:S04]  /*0830*/  LDG.E R3, desc[UR12][R4.64+0x10] ;  /* 0x0000100c04037981 */ /* 0x001f28000c1e1900 */
[----:B------:R-:W4:Y:S02]  /*0840*/  LDG.E R10, desc[UR12][R6.64+0x10] ;  /* 0x0000100c060a7981 */ /* 0x000f24000c1e1900 */
        /* <DEDUP_REMOVED lines=10> */
[----:B------:R-:W2:Y:S04]  /*08f0*/  LDG.E R10, desc[UR12][R4.64+0x1c] ;  /* 0x00001c0c040a7981 */ /* 0x000ea8000c1e1900 */
[----:B---3--:R-:W2:Y:S01]  /*0900*/  LDG.E R15, desc[UR12][R6.64+0x1c] ;  /* 0x00001c0c060f7981 */ /* 0x008ea2000c1e1900 */
[----:B------:R-:W-:Y:S01]  /*0910*/  IADD3 R0, PT, PT, R0, 0x8, RZ ;  /* 0x0000000800007810 */ /* 0x000fe20007ffe0ff */
[----:B--2---:R-:W-:-:S05]  /*0920*/  FADD R15, R10, R15 ;  /* 0x0000000f0a0f7221 */ /* 0x004fca0000000000 */
[----:B------:R0:W-:Y:S02]  /*0930*/  STG.E desc[UR12][R8.64+0x1c], R15 ;  /* 0x00001c0f08007986 */ /* 0x0001e4000c10190c */
.L_x_2:
[----:B------:R-:W-:Y:S05]  /*0940*/  @!P1 EXIT ;  /* 0x000000000000994d */ /* 0x000fea0003800000 */
[----:B------:R-:W-:Y:S02]  /*0950*/  ISETP.GE.U32.AND P0, PT, R14, 0x4, PT ;  /* 0x000000040e00780c */ /* 0x000fe40003f06070 */
[----:B------:R-:W-:-:S04]  /*0960*/  LOP3.LUT R2, R2, 0x3, RZ, 0xc0, !PT ;  /* 0x0000000302027812 */ /* 0x000fc800078ec0ff */
[----:B------:R-:W-:-:S07]  /*0970*/  ISETP.NE.AND P1, PT, R2, RZ, PT ;  /* 0x000000ff0200720c */ /* 0x000fce0003f25270 */
[----:B------:R-:W-:Y:S06]  /*0980*/  @!P0 BRA `(.L_x_3) ;  /* 0x00000000005c8947 */ /* 0x000fec0003800000 */
[----:B------:R-:W1:Y:S08]  /*0990*/  LDC.64 R4, c[0x0][0x380] ;  /* 0x0000e000ff047b82 */ /* 0x000e700000000a00 */
[----:B------:R-:W3:Y:S08]  /*09a0*/  LDC.64 R6, c[0x0][0x388] ;  /* 0x0000e200ff067b82 */ /* 0x000ef00000000a00 */
[----:B0-2---:R-:W0:Y:S01]  /*09b0*/  LDC.64 R8, c[0x0][0x390] ;  /* 0x0000e400ff087b82 */ /* 0x005e220000000a00 */
[----:B-1----:R-:W-:-:S05]  /*09c0*/  IMAD.WIDE.U32 R4, R0, 0x4, R4 ;  /* 0x0000000400047825 */ /* 0x002fca00078e0004 */
[----:B------:R-:W2:Y:S01]  /*09d0*/  LDG.E R3, desc[UR12][R4.64] ;  /* 0x0000000c04037981 */ /* 0x000ea2000c1e1900 */
[----:B---3--:R-:W-:-:S05]  /*09e0*/  IMAD.WIDE.U32 R6, R0, 0x4, R6 ;  /* 0x0000000400067825 */ /* 0x008fca00078e0006 */
[----:B------:R-:W2:Y:S01]  /*09f0*/  LDG.E R10, desc[UR12][R6.64] ;  /* 0x0000000c060a7981 */ /* 0x000ea2000c1e1900 */
[----:B0-----:R-:W-:-:S04]  /*0a00*/  IMAD.WIDE.U32 R8, R0, 0x4, R8 ;  /* 0x0000000400087825 */ /* 0x001fc800078e0008 */
[----:B--2---:R-:W-:-:S05]  /*0a10*/  FADD R3, R3, R10 ;  /* 0x0000000a03037221 */ /* 0x004fca0000000000 */
        /* <DEDUP_REMOVED lines=9> */
[----:B------:R-:W2:Y:S04]  /*0ab0*/  LDG.E R10, desc[UR12][R4.64+0xc] ;  /* 0x00000c0c040a7981 */ /* 0x000ea8000c1e1900 */
[----:B------:R-:W2:Y:S01]  /*0ac0*/  LDG.E R15, desc[UR12][R6.64+0xc] ;  /* 0x00000c0c060f7981 */ /* 0x000ea2000c1e1900 */
[----:B------:R-:W-:Y:S01]  /*0ad0*/  IADD3 R0, PT, PT, R0, 0x4, RZ ;  /* 0x0000000400007810 */ /* 0x000fe20007ffe0ff */
[----:B--2---:R-:W-:-:S05]  /*0ae0*/  FADD R15, R10, R15 ;  /* 0x0000000f0a0f7221 */ /* 0x004fca0000000000 */
[----:B------:R1:W-:Y:S02]  /*0af0*/  STG.E desc[UR12][R8.64+0xc], R15 ;  /* 0x00000c0f08007986 */ /* 0x0003e4000c10190c */
.L_x_3:
[----:B------:R-:W-:Y:S05]  /*0b00*/  @!P1 EXIT ;  /* 0x000000000000994d */ /* 0x000fea0003800000 */
[----:B------:R-:W3:Y:S08]  /*0b10*/  LDC.64 R4, c[0x0][0x390] ;  /* 0x0000e400ff047b82 */ /* 0x000ef00000000a00 */
[----:B------:R-:W4:Y:S08]  /*0b20*/  LDC.64 R6, c[0x0][0x388] ;  /* 0x0000e200ff067b82 */ /* 0x000f300000000a00 */
[----:B012---:R-:W0:Y:S01]  /*0b30*/  LDC.64 R8, c[0x0][0x380] ;  /* 0x0000e000ff087b82 */ /* 0x007e220000000a00 */
[----:B---3--:R-:W-:-:S04]  /*0b40*/  IMAD.WIDE.U32 R4, R0, 0x4, R4 ;  /* 0x0000000400047825 */ /* 0x008fc800078e0004 */
[----:B------:R-:W-:Y:S01]  /*0b50*/  IMAD.MOV.U32 R10, RZ, RZ, R4 ;  /* 0x000000ffff0a7224 */ /* 0x000fe200078e0004 */
[----:B------:R-:W-:Y:S01]  /*0b60*/  MOV R13, R5 ;  /* 0x00000005000d7202 */ /* 0x000fe20000000f00 */
[----:B----4-:R-:W-:-:S05]  /*0b70*/  IMAD.WIDE.U32 R6, R0, 0x4, R6 ;  /* 0x0000000400067825 */ /* 0x010fca00078e0006 */
[----:B------:R-:W-:Y:S01]  /*0b80*/  MOV R11, R7 ;  /* 0x00000007000b7202 */ /* 0x000fe20000000f00 */
[----:B0-----:R-:W-:Y:S01]  /*0b90*/  IMAD.WIDE.U32 R8, R0, 0x4, R8 ;  /* 0x0000000400087825 */ /* 0x001fe200078e0008 */
[----:B------:R-:W-:-:S07]  /*0ba0*/  IADD3 R0, PT, PT, -R2, RZ, RZ ;  /* 0x000000ff02007210 */ /* 0x000fce0007ffe1ff */
.L_x_4:
[----:B0-----:R-:W-:Y:S01]  /*0bb0*/  IMAD.MOV.U32 R2, RZ, RZ, R8 ;  /* 0x000000ffff027224 */ /* 0x001fe200078e0008 */
[----:B------:R-:W-:Y:S02]  /*0bc0*/  MOV R5, R11 ;  /* 0x0000000b00057202 */ /* 0x000fe40000000f00 */
[----:B------:R-:W-:Y:S02]  /*0bd0*/  MOV R3, R9 ;  /* 0x0000000900037202 */ /* 0x000fe40000000f00 */
[----:B------:R-:W-:-:S03]  /*0be0*/  MOV R4, R6 ;  /* 0x0000000600047202 */ /* 0x000fc60000000f00 */
[----:B------:R0:W2:Y:S04]  /*0bf0*/  LDG.E R2, desc[UR12][R2.64] ;  /* 0x0000000c02027981 */ /* 0x0000a8000c1e1900 */
[----:B------:R-:W2:Y:S01]  /*0c00*/  LDG.E R5, desc[UR12][R4.64] ;  /* 0x0000000c04057981 */ /* 0x000ea2000c1e1900 */
[----:B------:R-:W-:Y:S02]  /*0c10*/  IADD3 R0, PT, PT, R0, 0x1, RZ ;  /* 0x0000000100007810 */ /* 0x000fe40007ffe0ff */
[----:B------:R-:W-:Y:S02]  /*0c20*/  IADD3 R6, P2, PT, R6, 0x4, RZ ;  /* 0x0000000406067810 */ /* 0x000fe40007f5e0ff */
[----:B------:R-:W-:Y:S01]  /*0c30*/  ISETP.NE.AND P0, PT, R0, RZ, PT ;  /* 0x000000ff0000720c */ /* 0x000fe20003f05270 */
[----:B0-----:R-:W-:Y:S01]  /*0c40*/  IMAD.MOV.U32 R3, RZ, RZ, R13 ;  /* 0x000000ffff037224 */ /* 0x001fe200078e000d */
[----:B------:R-:W-:-:S02]  /*0c50*/  IADD3 R8, P3, PT, R8, 0x4, RZ ;  /* 0x0000000408087810 */ /* 0x000fc40007f7e0ff */
[----:B------:R-:W-:Y:S02]  /*0c60*/  IADD3.X R11, PT, PT, RZ, R11, RZ, P2, !PT ;  /* 0x0000000bff0b7210 */ /* 0x000fe400017fe4ff */
[----:B------:R-:W-:Y:S01]  /*0c70*/  IADD3.X R9, PT, PT, RZ, R9, RZ, P3, !PT ;  /* 0x00000009ff097210 */ /* 0x000fe20001ffe4ff */
[----:B--2---:R-:W-:Y:S01]  /*0c80*/  FADD R7, R2, R5 ;  /* 0x0000000502077221 */ /* 0x004fe20000000000 */
[----:B------:R-:W-:Y:S02]  /*0c90*/  MOV R2, R10 ;  /* 0x0000000a00027202 */ /* 0x000fe40000000f00 */
[----:B------:R-:W-:-:S03]  /*0ca0*/  IADD3 R10, P1, PT, R10, 0x4, RZ ;  /* 0x000000040a0a7810 */ /* 0x000fc60007f3e0ff */
[----:B------:R0:W-:Y:S01]  /*0cb0*/  STG.E desc[UR12][R2.64], R7 ;  /* 0x0000000702007986 */ /* 0x0001e2000c10190c */
[----:B------:R-:W-:Y:S01]  /*0cc0*/  IADD3.X R13, PT, PT, RZ, R13, RZ, P1, !PT ;  /* 0x0000000dff0d7210 */ /* 0x000fe20000ffe4ff */
[----:B------:R-:W-:Y:S08]  /*0cd0*/  @P0 BRA `(.L_x_4) ;  /* 0xfffffffc00b40947 */ /* 0x000ff0000383ffff */
[----:B------:R-:W-:Y:S05]  /*0ce0*/  EXIT ;  /* 0x000000000000794d */ /* 0x000fea0003800000 */
.L_x_5:
[----:B------:R-:W-:-:S00]  /*0cf0*/  BRA `(.L_x_5) ;  /* 0xfffffffc00fc7947 */ /* 0x000fc0000383ffff */
[----:B------:R-:W-:-:S00]  /*0d00*/  NOP ;  /* 0x0000000000007918 */ /* 0x000fc00000000000 */
[----:B------:R-:W-:-:S00]  /*0d10*/  NOP ;  /* 0x0000000000007918 */ /* 0x000fc00000000000 */
[----:B------:R-:W-:-:S00]  /*0d20*/  NOP ;  /* 0x0000000000007918 */ /* 0x000fc00000000000 */
[----:B------:R-:W-:-:S00]  /*0d30*/  NOP ;  /* 0x0000000000007918 */ /* 0x000fc00000000000 */
[----:B------:R-:W-:-:S00]  /*0d40*/  NOP ;  /* 0x0000000000007918 */ /* 0x000fc00000000000 */
[----:B------:R-:W-:-:S00]  /*0d50*/  NOP ;  /* 0x0000000000007918 */ /* 0x000fc00000000000 */
[----:B------:R-:W-:-:S00]  /*0d60*/  NOP ;  /* 0x0000000000007918 */ /* 0x000fc00000000000 */
[----:B------:R-:W-:-:S00]  /*0d70*/  NOP ;  /* 0x0000000000007918 */ /* 0x000fc00000000000 */
.L_x_6:


//--------------------- .nv.shared.reserved.0     --------------------------
	.section	.nv.shared.reserved.0,"aw",@nobits
	.weak		__nv_reservedSMEM_offset_0_alias
	.size		__nv_reservedSMEM_offset_0_alias, 0, 64
	.other		__nv_reservedSMEM_offset_0_alias,@"STO_CUDA_RESERVED_SHARED STV_DEFAULT"
__nv_reservedSMEM_offset_0_alias:
	.zero		0
	.zero		64


//--------------------- .nv.constant0._Z15sumVectorKernelPfS_S_i --------------------------
	.section	.nv.constant0._Z15sumVectorKernelPfS_S_i,"a",@progbits
	.sectionflags	@""
	.align	4
.nv.constant0._Z15sumVectorKernelPfS_S_i:
	.zero		924


//--------------------- SYMBOLS --------------------------

	.type		.nv.reservedSmem.offset0,@object
	.size		.nv.reservedSmem.offset0,0x4
